//
// Generated by NVIDIA NVVM Compiler
//
// Compiler Build ID: CL-36424714
// Cuda compilation tools, release 13.0, V13.0.88
// Based on NVVM 20.0.0
//

.version 9.0
.target sm_100
.address_size 64

	// .globl	_Z17kernel_sqrt_floatPKfPfm

.visible .entry _Z17kernel_sqrt_floatPKfPfm(
	.param .u64 .ptr .align 1 _Z17kernel_sqrt_floatPKfPfm_param_0,
	.param .u64 .ptr .align 1 _Z17kernel_sqrt_floatPKfPfm_param_1,
	.param .u64 _Z17kernel_sqrt_floatPKfPfm_param_2
)
{
	.reg .pred 	%p<2>;
	.reg .b32 	%r<5>;
	.reg .b32 	%f<3>;
	.reg .b64 	%rd<10>;

	ld.param.u64 	%rd2, [_Z17kernel_sqrt_floatPKfPfm_param_0];
	ld.param.u64 	%rd3, [_Z17kernel_sqrt_floatPKfPfm_param_1];
	ld.param.u64 	%rd4, [_Z17kernel_sqrt_floatPKfPfm_param_2];
	mov.u32 	%r1, %ctaid.x;
	mov.u32 	%r2, %ntid.x;
	mov.u32 	%r3, %tid.x;
	mad.lo.s32 	%r4, %r1, %r2, %r3;
	cvt.u64.u32 	%rd1, %r4;
	setp.le.u64 	%p1, %rd4, %rd1;
	@%p1 bra 	$L__BB0_2;
	cvta.to.global.u64 	%rd5, %rd2;
	cvta.to.global.u64 	%rd6, %rd3;
	shl.b64 	%rd7, %rd1, 2;
	add.s64 	%rd8, %rd5, %rd7;
	ld.global.nc.f32 	%f1, [%rd8];
	sqrt.rn.f32 	%f2, %f1;
	add.s64 	%rd9, %rd6, %rd7;
	st.global.f32 	[%rd9], %f2;
$L__BB0_2:
	ret;

}


// ===== COMPILED SASS (sm_100) =====

	.target	sm_100

	.elftype	@"ET_EXEC"


//--------------------- .note.nv.tkinfo           --------------------------
	.section	.note.nv.tkinfo,"",@"SHT_NOTE"
	.sectionflags	@"SHF_NOTE_NV_TKINFO"
	.tkinfo
        /*0018*/ 	.word	0x00000002
        /*0030*/ 	.string	""
        /*0030*/ 	.string	"ptxas"
        /*0030*/ 	.string	"Cuda compilation tools, release 13.0, V13.0.88"
        /*0030*/ 	.string	"Build cuda_13.0.r13.0/compiler.36424714_0"
        /*0030*/ 	.string	"-arch sm_100 -m 64 "



//--------------------- .note.nv.cuinfo           --------------------------
	.section	.note.nv.cuinfo,"",@"SHT_NOTE"
	.sectionflags	@"SHF_NOTE_NV_CUINFO"
        /*0018*/ 	.short	0x0002
        /*001a*/ 	.short	0x0064
        /*001c*/ 	.short	0x0082
	.zero		2


//--------------------- .nv.info                  --------------------------
	.section	.nv.info,"",@"SHT_CUDA_INFO"
	.align	4


	//----- nvinfo : EIATTR_REGCOUNT
	.align		4
        /*0000*/ 	.byte	0x04, 0x2f
        /*0002*/ 	.short	(.L_1 - .L_0)
	.align		4
.L_0:
        /*0004*/ 	.word	index@(_Z17kernel_sqrt_floatPKfPfm)
        /*0008*/ 	.word	0x0000000c


	//----- nvinfo : EIATTR_FRAME_SIZE
	.align		4
.L_1:
        /*000c*/ 	.byte	0x04, 0x11
        /*000e*/ 	.short	(.L_3 - .L_2)
	.align		4
.L_2:
        /*0010*/ 	.word	index@($__internal_0_$__cuda_sm20_sqrt_rn_f32_slowpath)
        /*0014*/ 	.word	0x00000000


	//----- nvinfo : EIATTR_FRAME_SIZE
	.align		4
.L_3:
        /*0018*/ 	.byte	0x04, 0x11
        /*001a*/ 	.short	(.L_5 - .L_4)
	.align		4
.L_4:
        /*001c*/ 	.word	index@(_Z17kernel_sqrt_floatPKfPfm)
        /*0020*/ 	.word	0x00000000


	//----- nvinfo : EIATTR_MIN_STACK_SIZE
	.align		4
.L_5:
        /*0024*/ 	.byte	0x04, 0x12
        /*0026*/ 	.short	(.L_7 - .L_6)
	.align		4
.L_6:
        /*0028*/ 	.word	index@(_Z17kernel_sqrt_floatPKfPfm)
        /*002c*/ 	.word	0x00000000
.L_7:


//--------------------- .nv.compat                --------------------------
	.section	.nv.compat,"",@"SHT_CUDA_COMPAT_INFO"
	.align	4
        /*0000*/ 	.byte	0x02, 0x09, 0x00, 0x00, 0x02, 0x02, 0x01, 0x00, 0x02, 0x05, 0x05, 0x00, 0x03, 0x07, 0x01, 0x01
        /*0010*/ 	.byte	0x02, 0x03, 0x00, 0x00, 0x02, 0x06, 0x01, 0x00, 0x04, 0x0b, 0x08, 0x00, 0x01, 0x00, 0x00, 0x00
        /*0020*/ 	.byte	0x00, 0x00, 0x00, 0x00


//--------------------- .nv.info._Z17kernel_sqrt_floatPKfPfm --------------------------
	.section	.nv.info._Z17kernel_sqrt_floatPKfPfm,"",@"SHT_CUDA_INFO"
	.sectionflags	@""
	.align	4


	//----- nvinfo : EIATTR_CUDA_API_VERSION
	.align		4
        /*0000*/ 	.byte	0x04, 0x37
        /*0002*/ 	.short	(.L_9 - .L_8)
.L_8:
        /*0004*/ 	.word	0x00000082


	//----- nvinfo : EIATTR_KPARAM_INFO
	.align		4
.L_9:
        /*0008*/ 	.byte	0x04, 0x17
        /*000a*/ 	.short	(.L_11 - .L_10)
.L_10:
        /*000c*/ 	.word	0x00000000
        /*0010*/ 	.short	0x0002
        /*0012*/ 	.short	0x0010
        /*0014*/ 	.byte	0x00, 0xf0, 0x21, 0x00


	//----- nvinfo : EIATTR_KPARAM_INFO
	.align		4
.L_11:
        /*0018*/ 	.byte	0x04, 0x17
        /*001a*/ 	.short	(.L_13 - .L_12)
.L_12:
        /*001c*/ 	.word	0x00000000
        /*0020*/ 	.short	0x0001
        /*0022*/ 	.short	0x0008
        /*0024*/ 	.byte	0x00, 0xf5, 0x21, 0x00


	//----- nvinfo : EIATTR_KPARAM_INFO
	.align		4
.L_13:
        /*0028*/ 	.byte	0x04, 0x17
        /*002a*/ 	.short	(.L_15 - .L_14)
.L_14:
        /*002c*/ 	.word	0x00000000
        /*0030*/ 	.short	0x0000
        /*0032*/ 	.short	0x0000
        /*0034*/ 	.byte	0x00, 0xf5, 0x21, 0x00


	//----- nvinfo : EIATTR_SPARSE_MMA_MASK
	.align		4
.L_15:
        /*0038*/ 	.byte	0x03, 0x50
        /*003a*/ 	.short	0x0000


	//----- nvinfo : EIATTR_MAXREG_COUNT
	.align		4
        /*003c*/ 	.byte	0x03, 0x1b
        /*003e*/ 	.short	0x00ff


	//----- nvinfo : EIATTR_MERCURY_ISA_VERSION
	.align		4
        /*0040*/ 	.byte	0x03, 0x5f
        /*0042*/ 	.short	0x0101


	//----- nvinfo : EIATTR_VRC_CTA_INIT_COUNT
	.align		4
        /*0044*/ 	.byte	0x02, 0x4a
	.zero		1
	.zero		1


	//----- nvinfo : EIATTR_EXIT_INSTR_OFFSETS
	.align		4
        /*0048*/ 	.byte	0x04, 0x1c
        /*004a*/ 	.short	(.L_17 - .L_16)


	//   ....[0]....
.L_16:
        /*004c*/ 	.word	0x00000080


	//   ....[1]....
        /*0050*/ 	.word	0x00000210


	//----- nvinfo : EIATTR_CRS_STACK_SIZE
	.align		4
.L_17:
        /*0054*/ 	.byte	0x04, 0x1e
        /*0056*/ 	.short	(.L_19 - .L_18)
.L_18:
        /*0058*/ 	.word	0x00000000


	//----- nvinfo : EIATTR_CBANK_PARAM_SIZE
	.align		4
.L_19:
        /*005c*/ 	.byte	0x03, 0x19
        /*005e*/ 	.short	0x0018


	//----- nvinfo : EIATTR_PARAM_CBANK
	.align		4
        /*0060*/ 	.byte	0x04, 0x0a
        /*0062*/ 	.short	(.L_21 - .L_20)
	.align		4
.L_20:
        /*0064*/ 	.word	index@(.nv.constant0._Z17kernel_sqrt_floatPKfPfm)
        /*0068*/ 	.short	0x0380
        /*006a*/ 	.short	0x0018


	//----- nvinfo : EIATTR_SW_WAR
	.align		4
.L_21:
        /*006c*/ 	.byte	0x04, 0x36
        /*006e*/ 	.short	(.L_23 - .L_22)
.L_22:
        /*0070*/ 	.word	0x00000008
.L_23:


//--------------------- .nv.callgraph             --------------------------
	.section	.nv.callgraph,"",@"SHT_CUDA_CALLGRAPH"
	.align	4
	.sectionentsize	8
	.align		4
        /*0000*/ 	.word	0x00000000
	.align		4
        /*0004*/ 	.word	0xffffffff
	.align		4
        /*0008*/ 	.word	0x00000000
	.align		4
        /*000c*/ 	.word	0xfffffffe
	.align		4
        /*0010*/ 	.word	0x00000000
	.align		4
        /*0014*/ 	.word	0xfffffffd
	.align		4
        /*0018*/ 	.word	0x00000000
	.align		4
        /*001c*/ 	.word	0xfffffffc


//--------------------- .text._Z17kernel_sqrt_floatPKfPfm --------------------------
	.section	.text._Z17kernel_sqrt_floatPKfPfm,"ax",@progbits
	.align	128
        .global         _Z17kernel_sqrt_floatPKfPfm
        .type           _Z17kernel_sqrt_floatPKfPfm,@function
        .size           _Z17kernel_sqrt_floatPKfPfm,(.L_x_5 - _Z17kernel_sqrt_floatPKfPfm)
        .other          _Z17kernel_sqrt_floatPKfPfm,@"STO_CUDA_ENTRY STV_DEFAULT"
_Z17kernel_sqrt_floatPKfPfm:
.text._Z17kernel_sqrt_floatPKfPfm:
[----:B------:R-:W-:Y:S01]  /*0000*/  LDC R1, c[0x0][0x37c] ;  /* 0x0000df00ff017b82 */ /* 0x000fe20000000800 */
[----:B------:R-:W0:Y:S07]  /*0010*/  S2R R3, SR_TID.X ;  /* 0x0000000000037919 */ /* 0x000e2e0000002100 */
[----:B------:R-:W0:Y:S01]  /*0020*/  S2UR UR4, SR_CTAID.X ;  /* 0x00000000000479c3 */ /* 0x000e220000002500 */
[----:B------:R-:W1:Y:S07]  /*0030*/  LDCU.64 UR6, c[0x0][0x390] ;  /* 0x00007200ff0677ac */ /* 0x000e6e0008000a00 */
[----:B------:R-:W0:Y:S02]  /*0040*/  LDC R0, c[0x0][0x360] ;  /* 0x0000d800ff007b82 */ /* 0x000e240000000800 */
[----:B0-----:R-:W-:-:S05]  /*0050*/  IMAD R0, R0, UR4, R3 ;  /* 0x0000000400007c24 */ /* 0x001fca000f8e0203 */
[----:B-1----:R-:W-:-:S04]  /*0060*/  ISETP.GE.U32.AND P0, PT, R0, UR6, PT ;  /* 0x0000000600007c0c */ /* 0x002fc8000bf06070 */
[----:B------:R-:W-:-:S13]  /*0070*/  ISETP.GE.U32.AND.EX P0, PT, RZ, UR7, PT, P0 ;  /* 0x00000007ff007c0c */ /* 0x000fda000bf06100 */
[----:B------:R-:W-:Y:S05]  /*0080*/  @P0 EXIT ;  /* 0x000000000000094d */ /* 0x000fea0003800000 */
[----:B------:R-:W0:Y:S01]  /*0090*/  LDCU.64 UR6, c[0x0][0x380] ;  /* 0x00007000ff0677ac */ /* 0x000e220008000a00 */
[----:B------:R-:W-:Y:S01]  /*00a0*/  IMAD.SHL.U32 R7, R0, 0x4, RZ ;  /* 0x0000000400077824 */ /* 0x000fe200078e00ff */
[----:B------:R-:W-:Y:S01]  /*00b0*/  SHF.R.U32.HI R8, RZ, 0x1e, R0 ;  /* 0x0000001eff087819 */ /* 0x000fe20000011600 */
[----:B------:R-:W1:Y:S03]  /*00c0*/  LDCU.64 UR4, c[0x0][0x358] ;  /* 0x00006b00ff0477ac */ /* 0x000e660008000a00 */
[----:B0-----:R-:W-:-:S04]  /*00d0*/  IADD3 R2, P0, PT, R7, UR6, RZ ;  /* 0x0000000607027c10 */ /* 0x001fc8000ff1e0ff */
[----:B------:R-:W-:-:S05]  /*00e0*/  IADD3.X R3, PT, PT, R8, UR7, RZ, P0, !PT ;  /* 0x0000000708037c10 */ /* 0x000fca00087fe4ff */
[----:B-1----:R-:W2:Y:S01]  /*00f0*/  LDG.E.CONSTANT R0, desc[UR4][R2.64] ;  /* 0x0000000402007981 */ /* 0x002ea2000c1e9900 */
[----:B------:R-:W-:Y:S01]  /*0100*/  BSSY.RECONVERGENT B0, `(.L_x_0) ;  /* 0x000000c000007945 */ /* 0x000fe20003800200 */
[----:B--2---:R-:W-:Y:S01]  /*0110*/  VIADD R4, R0, 0xf3000000 ;  /* 0xf300000000047836 */ /* 0x004fe20000000000 */
[----:B------:R0:W1:Y:S04]  /*0120*/  MUFU.RSQ R5, R0 ;  /* 0x0000000000057308 */ /* 0x0000680000001400 */
[----:B------:R-:W-:-:S13]  /*0130*/  ISETP.GT.U32.AND P0, PT, R4, 0x727fffff, PT ;  /* 0x727fffff0400780c */ /* 0x000fda0003f04070 */
[----:B01----:R-:W-:Y:S05]  /*0140*/  @!P0 BRA `(.L_x_1) ;  /* 0x00000000000c8947 */ /* 0x003fea0003800000 */
[----:B------:R-:W-:-:S07]  /*0150*/  MOV R9, 0x170 ;  /* 0x0000017000097802 */ /* 0x000fce0000000f00 */
[----:B------:R-:W-:Y:S05]  /*0160*/  CALL.REL.NOINC `($__internal_0_$__cuda_sm20_sqrt_rn_f32_slowpath) ;  /* 0x00000000002c7944 */ /* 0x000fea0003c00000 */
[----:B------:R-:W-:Y:S05]  /*0170*/  BRA `(.L_x_2) ;  /* 0x0000000000107947 */ /* 0x000fea0003800000 */
.L_x_1:
[----:B------:R-:W-:Y:S01]  /*0180*/  FMUL.FTZ R3, R0, R5 ;  /* 0x0000000500037220 */ /* 0x000fe20000410000 */
[----:B------:R-:W-:-:S03]  /*0190*/  FMUL.FTZ R5, R5, 0.5 ;  /* 0x3f00000005057820 */ /* 0x000fc60000410000 */
[----:B------:R-:W-:-:S04]  /*01a0*/  FFMA R0, -R3, R3, R0 ;  /* 0x0000000303007223 */ /* 0x000fc80000000100 */
[----:B------:R-:W-:-:S07]  /*01b0*/  FFMA R5, R0, R5, R3 ;  /* 0x0000000500057223 */ /* 0x000fce0000000003 */
.L_x_2:
[----:B------:R-:W-:Y:S05]  /*01c0*/  BSYNC.RECONVERGENT B0 ;  /* 0x0000000000007941 */ /* 0x000fea0003800200 */
.L_x_0:
[----:B------:R-:W0:Y:S02]  /*01d0*/  LDCU.64 UR6, c[0x0][0x388] ;  /* 0x00007100ff0677ac */ /* 0x000e240008000a00 */
[----:B0-----:R-:W-:-:S04]  /*01e0*/  IADD3 R2, P0, PT, R7, UR6, RZ ;  /* 0x0000000607027c10 */ /* 0x001fc8000ff1e0ff */
[----:B------:R-:W-:-:S05]  /*01f0*/  IADD3.X R3, PT, PT, R8, UR7, RZ, P0, !PT ;  /* 0x0000000708037c10 */ /* 0x000fca00087fe4ff */
[----:B------:R-:W-:Y:S01]  /*0200*/  STG.E desc[UR4][R2.64], R5 ;  /* 0x0000000502007986 */ /* 0x000fe2000c101904 */
[----:B------:R-:W-:Y:S05]  /*0210*/  EXIT ;  /* 0x000000000000794d */ /* 0x000fea0003800000 */
        .weak           $__internal_0_$__cuda_sm20_sqrt_rn_f32_slowpath
        .type           $__internal_0_$__cuda_sm20_sqrt_rn_f32_slowpath,@function
        .size           $__internal_0_$__cuda_sm20_sqrt_rn_f32_slowpath,(.L_x_5 - $__internal_0_$__cuda_sm20_sqrt_rn_f32_slowpath)
$__internal_0_$__cuda_sm20_sqrt_rn_f32_slowpath:
[----:B------:R-:W-:-:S13]  /*0220*/  LOP3.LUT P0, RZ, R0, 0x7fffffff, RZ, 0xc0, !PT ;  /* 0x7fffffff00ff7812 */ /* 0x000fda000780c0ff */
[----:B------:R-:W-:Y:S01]  /*0230*/  @!P0 MOV R2, R0 ;  /* 0x0000000000028202 */ /* 0x000fe20000000f00 */
[----:B------:R-:W-:Y:S06]  /*0240*/  @!P0 BRA `(.L_x_3) ;  /* 0x0000000000408947 */ /* 0x000fec0003800000 */
[----:B------:R-:W-:-:S13]  /*0250*/  FSETP.GEU.FTZ.AND P0, PT, R0, RZ, PT ;  /* 0x000000ff0000720b */ /* 0x000fda0003f1e000 */
[----:B------:R-:W-:Y:S01]  /*0260*/  @!P0 IMAD.MOV.U32 R2, RZ, RZ, 0x7fffffff ;  /* 0x7fffffffff028424 */ /* 0x000fe200078e00ff */
[----:B------:R-:W-:Y:S06]  /*0270*/  @!P0 BRA `(.L_x_3) ;  /* 0x0000000000348947 */ /* 0x000fec0003800000 */
[----:B------:R-:W-:-:S13]  /*0280*/  FSETP.GTU.FTZ.AND P0, PT, |R0|, +INF , PT ;  /* 0x7f8000000000780b */ /* 0x000fda0003f1c200 */
[----:B------:R-:W-:Y:S01]  /*0290*/  @P0 FADD.FTZ R2, R0, 1 ;  /* 0x3f80000000020421 */ /* 0x000fe20000010000 */
[----:B------:R-:W-:Y:S06]  /*02a0*/  @P0 BRA `(.L_x_3) ;  /* 0x0000000000280947 */ /* 0x000fec0003800000 */
[----:B------:R-:W-:-:S13]  /*02b0*/  FSETP.NEU.FTZ.AND P0, PT, |R0|, +INF , PT ;  /* 0x7f8000000000780b */ /* 0x000fda0003f1d200 */
[----:B------:R-:W-:-:S04]  /*02c0*/  @P0 FFMA R3, R0, 1.84467440737095516160e+19, RZ ;  /* 0x5f80000000030823 */ /* 0x000fc800000000ff */
[----:B------:R-:W0:Y:S02]  /*02d0*/  @P0 MUFU.RSQ R2, R3 ;  /* 0x0000000300020308 */ /* 0x000e240000001400 */
[----:B0-----:R-:W-:Y:S01]  /*02e0*/  @P0 FMUL.FTZ R4, R3, R2 ;  /* 0x0000000203040220 */ /* 0x001fe20000410000 */
[----:B------:R-:W-:Y:S01]  /*02f0*/  @P0 FMUL.FTZ R6, R2, 0.5 ;  /* 0x3f00000002060820 */ /* 0x000fe20000410000 */
[----:B------:R-:W-:Y:S02]  /*0300*/  @!P0 MOV R2, R0 ;  /* 0x0000000000028202 */ /* 0x000fe40000000f00 */
[----:B------:R-:W-:-:S04]  /*0310*/  @P0 FADD.FTZ R5, -R4, -RZ ;  /* 0x800000ff04050221 */ /* 0x000fc80000010100 */
[----:B------:R-:W-:-:S04]  /*0320*/  @P0 FFMA R5, R4, R5, R3 ;  /* 0x0000000504050223 */ /* 0x000fc80000000003 */
[----:B------:R-:W-:-:S04]  /*0330*/  @P0 FFMA R5, R5, R6, R4 ;  /* 0x0000000605050223 */ /* 0x000fc80000000004 */
[----:B------:R-:W-:-:S07]  /*0340*/  @P0 FMUL.FTZ R2, R5, 2.3283064365386962891e-10 ;  /* 0x2f80000005020820 */ /* 0x000fce0000410000 */
.L_x_3:
[----:B------:R-:W-:Y:S02]  /*0350*/  HFMA2 R3, -RZ, RZ, 0, 0 ;  /* 0x00000000ff037431 */ /* 0x000fe400000001ff */
[----:B------:R-:W-:Y:S01]  /*0360*/  IMAD.MOV.U32 R5, RZ, RZ, R2 ;  /* 0x000000ffff057224 */ /* 0x000fe200078e0002 */
[----:B------:R-:W-:-:S04]  /*0370*/  MOV R2, R9 ;  /* 0x0000000900027202 */ /* 0x000fc80000000f00 */
[----:B------:R-:W-:Y:S05]  /*0380*/  RET.REL.NODEC R2 `(_Z17kernel_sqrt_floatPKfPfm) ;  /* 0xfffffffc021c7950 */ /* 0x000fea0003c3ffff */
.L_x_4:
[----:B------:R-:W-:-:S00]  /*0390*/  BRA `(.L_x_4) ;  /* 0xfffffffc00fc7947 */ /* 0x000fc0000383ffff */
[----:B------:R-:W-:-:S00]  /*03a0*/  NOP ;  /* 0x0000000000007918 */ /* 0x000fc00000000000 */
        /* <DEDUP_REMOVED lines=13> */
.L_x_5:


//--------------------- .nv.shared.reserved.0     --------------------------
	.section	.nv.shared.reserved.0,"aw",@nobits
	.weak		__nv_reservedSMEM_offset_0_alias
	.size		__nv_reservedSMEM_offset_0_alias, 0, 64
	.other		__nv_reservedSMEM_offset_0_alias,@"STO_CUDA_RESERVED_SHARED STV_DEFAULT"
__nv_reservedSMEM_offset_0_alias:
	.zero		0
	.zero		64


//--------------------- .nv.constant0._Z17kernel_sqrt_floatPKfPfm --------------------------
	.section	.nv.constant0._Z17kernel_sqrt_floatPKfPfm,"a",@progbits
	.sectionflags	@""
	.align	4
.nv.constant0._Z17kernel_sqrt_floatPKfPfm:
	.zero		920


//--------------------- SYMBOLS --------------------------

	.type		.nv.reservedSmem.offset0,@object
	.size		.nv.reservedSmem.offset0,0x4
